//
// Generated by NVIDIA NVVM Compiler
//
// Compiler Build ID: CL-36424714
// Cuda compilation tools, release 13.0, V13.0.88
// Based on NVVM 20.0.0
//

.version 9.0
.target sm_100
.address_size 64

	// .globl	_Z13cp_async_wmmaP6__halfS0_Pfiii
.extern .shared .align 16 .b8 shared_storage[];

.visible .entry _Z13cp_async_wmmaP6__halfS0_Pfiii(
	.param .u64 .ptr .align 1 _Z13cp_async_wmmaP6__halfS0_Pfiii_param_0,
	.param .u64 .ptr .align 1 _Z13cp_async_wmmaP6__halfS0_Pfiii_param_1,
	.param .u64 .ptr .align 1 _Z13cp_async_wmmaP6__halfS0_Pfiii_param_2,
	.param .u32 _Z13cp_async_wmmaP6__halfS0_Pfiii_param_3,
	.param .u32 _Z13cp_async_wmmaP6__halfS0_Pfiii_param_4,
	.param .u32 _Z13cp_async_wmmaP6__halfS0_Pfiii_param_5
)
{
	.reg .b32 	%r<29>;
	.reg .b32 	%f<18>;
	.reg .b64 	%rd<15>;

	ld.param.u64 	%rd5, [_Z13cp_async_wmmaP6__halfS0_Pfiii_param_0];
	ld.param.u64 	%rd6, [_Z13cp_async_wmmaP6__halfS0_Pfiii_param_1];
	ld.param.u64 	%rd7, [_Z13cp_async_wmmaP6__halfS0_Pfiii_param_2];
	mov.u32 	%r5, %tid.x;
	shl.b32 	%r6, %r5, 3;
	mul.wide.u32 	%rd8, %r6, 2;
	mov.u32 	%r7, shared_storage;
	cvt.u64.u32 	%rd9, %r7;
	cvta.shared.u64 	%rd10, %rd9;
	add.s64 	%rd1, %rd10, %rd8;
	// begin inline asm
	{ .reg .u64 smem_ptr; cvta.to.shared.u64 smem_ptr, %rd1; cvt.u32.u64 %r1, smem_ptr; }

	// end inline asm
	add.s64 	%rd2, %rd5, %rd8;
	// begin inline asm
	cp.async.cg.shared.global [%r1], [%rd2], 16;

	// end inline asm
	add.s64 	%rd3, %rd1, 512;
	// begin inline asm
	{ .reg .u64 smem_ptr; cvta.to.shared.u64 smem_ptr, %rd3; cvt.u32.u64 %r3, smem_ptr; }

	// end inline asm
	add.s64 	%rd4, %rd6, %rd8;
	// begin inline asm
	cp.async.cg.shared.global [%r3], [%rd4], 16;

	// end inline asm
	// begin inline asm
	cp.async.commit_group;

	// end inline asm
	// begin inline asm
	cp.async.wait_group 0;

	// end inline asm
	bar.sync 	0;
	mov.b32 	%r8, 16;
	wmma.load.a.sync.aligned.col.m16n16k16.shared.f16 	{%r9, %r10, %r11, %r12, %r13, %r14, %r15, %r16}, [%r7], %r8;
	add.s32 	%r17, %r7, 512;
	wmma.load.b.sync.aligned.col.m16n16k16.shared.f16 	{%r18, %r19, %r20, %r21, %r22, %r23, %r24, %r25}, [%r17], %r8;
	mov.f32 	%f1, 0f00000000;
	wmma.mma.sync.aligned.col.col.m16n16k16.f32.f32 {%f2, %f3, %f4, %f5, %f6, %f7, %f8, %f9}, {%r9, %r10, %r11, %r12, %r13, %r14, %r15, %r16}, {%r18, %r19, %r20, %r21, %r22, %r23, %r24, %r25}, {%f1, %f1, %f1, %f1, %f1, %f1, %f1, %f1};
	wmma.store.d.sync.aligned.col.m16n16k16.shared.f32 	[%r7], {%f2, %f3, %f4, %f5, %f6, %f7, %f8, %f9}, %r8;
	bar.sync 	0;
	cvta.to.global.u64 	%rd11, %rd7;
	shl.b32 	%r26, %r5, 2;
	and.b32  	%r27, %r26, 124;
	add.s32 	%r28, %r7, %r27;
	ld.shared.f32 	%f10, [%r28];
	cvt.u64.u32 	%rd12, %r26;
	and.b64  	%rd13, %rd12, 124;
	add.s64 	%rd14, %rd11, %rd13;
	st.global.f32 	[%rd14], %f10;
	ld.shared.f32 	%f11, [%r28+128];
	st.global.f32 	[%rd14+128], %f11;
	ld.shared.f32 	%f12, [%r28+256];
	st.global.f32 	[%rd14+256], %f12;
	ld.shared.f32 	%f13, [%r28+384];
	st.global.f32 	[%rd14+384], %f13;
	ld.shared.f32 	%f14, [%r28+512];
	st.global.f32 	[%rd14+512], %f14;
	ld.shared.f32 	%f15, [%r28+640];
	st.global.f32 	[%rd14+640], %f15;
	ld.shared.f32 	%f16, [%r28+768];
	st.global.f32 	[%rd14+768], %f16;
	ld.shared.f32 	%f17, [%r28+896];
	st.global.f32 	[%rd14+896], %f17;
	ret;

}


// ===== COMPILED SASS (sm_100) =====

	.target	sm_100

	.elftype	@"ET_EXEC"


//--------------------- .note.nv.tkinfo           --------------------------
	.section	.note.nv.tkinfo,"",@"SHT_NOTE"
	.sectionflags	@"SHF_NOTE_NV_TKINFO"
	.tkinfo
        /*0018*/ 	.word	0x00000002
        /*0030*/ 	.string	""
        /*0030*/ 	.string	"ptxas"
        /*0030*/ 	.string	"Cuda compilation tools, release 13.0, V13.0.88"
        /*0030*/ 	.string	"Build cuda_13.0.r13.0/compiler.36424714_0"
        /*0030*/ 	.string	"-arch sm_100 -m 64 "



//--------------------- .note.nv.cuinfo           --------------------------
	.section	.note.nv.cuinfo,"",@"SHT_NOTE"
	.sectionflags	@"SHF_NOTE_NV_CUINFO"
        /*0018*/ 	.short	0x0002
        /*001a*/ 	.short	0x0064
        /*001c*/ 	.short	0x0082
	.zero		2


//--------------------- .nv.info                  --------------------------
	.section	.nv.info,"",@"SHT_CUDA_INFO"
	.align	4


	//----- nvinfo : EIATTR_REGCOUNT
	.align		4
        /*0000*/ 	.byte	0x04, 0x2f
        /*0002*/ 	.short	(.L_1 - .L_0)
	.align		4
.L_0:
        /*0004*/ 	.word	index@(_Z13cp_async_wmmaP6__halfS0_Pfiii)
        /*0008*/ 	.word	0x00000018


	//----- nvinfo : EIATTR_FRAME_SIZE
	.align		4
.L_1:
        /*000c*/ 	.byte	0x04, 0x11
        /*000e*/ 	.short	(.L_3 - .L_2)
	.align		4
.L_2:
        /*0010*/ 	.word	index@(_Z13cp_async_wmmaP6__halfS0_Pfiii)
        /*0014*/ 	.word	0x00000000


	//----- nvinfo : EIATTR_MIN_STACK_SIZE
	.align		4
.L_3:
        /*0018*/ 	.byte	0x04, 0x12
        /*001a*/ 	.short	(.L_5 - .L_4)
	.align		4
.L_4:
        /*001c*/ 	.word	index@(_Z13cp_async_wmmaP6__halfS0_Pfiii)
        /*0020*/ 	.word	0x00000000
.L_5:


//--------------------- .nv.compat                --------------------------
	.section	.nv.compat,"",@"SHT_CUDA_COMPAT_INFO"
	.align	4
        /*0000*/ 	.byte	0x02, 0x09, 0x00, 0x00, 0x02, 0x02, 0x01, 0x00, 0x02, 0x05, 0x05, 0x00, 0x03, 0x07, 0x01, 0x01
        /*0010*/ 	.byte	0x02, 0x03, 0x00, 0x00, 0x02, 0x06, 0x01, 0x00, 0x04, 0x0b, 0x08, 0x00, 0x09, 0x00, 0x00, 0x00
        /*0020*/ 	.byte	0x00, 0x00, 0x00, 0x00


//--------------------- .nv.info._Z13cp_async_wmmaP6__halfS0_Pfiii --------------------------
	.section	.nv.info._Z13cp_async_wmmaP6__halfS0_Pfiii,"",@"SHT_CUDA_INFO"
	.sectionflags	@""
	.align	4


	//----- nvinfo : EIATTR_CUDA_API_VERSION
	.align		4
        /*0000*/ 	.byte	0x04, 0x37
        /*0002*/ 	.short	(.L_7 - .L_6)
.L_6:
        /*0004*/ 	.word	0x00000082


	//----- nvinfo : EIATTR_KPARAM_INFO
	.align		4
.L_7:
        /*0008*/ 	.byte	0x04, 0x17
        /*000a*/ 	.short	(.L_9 - .L_8)
.L_8:
        /*000c*/ 	.word	0x00000000
        /*0010*/ 	.short	0x0005
        /*0012*/ 	.short	0x0020
        /*0014*/ 	.byte	0x00, 0xf0, 0x11, 0x00


	//----- nvinfo : EIATTR_KPARAM_INFO
	.align		4
.L_9:
        /*0018*/ 	.byte	0x04, 0x17
        /*001a*/ 	.short	(.L_11 - .L_10)
.L_10:
        /*001c*/ 	.word	0x00000000
        /*0020*/ 	.short	0x0004
        /*0022*/ 	.short	0x001c
        /*0024*/ 	.byte	0x00, 0xf0, 0x11, 0x00


	//----- nvinfo : EIATTR_KPARAM_INFO
	.align		4
.L_11:
        /*0028*/ 	.byte	0x04, 0x17
        /*002a*/ 	.short	(.L_13 - .L_12)
.L_12:
        /*002c*/ 	.word	0x00000000
        /*0030*/ 	.short	0x0003
        /*0032*/ 	.short	0x0018
        /*0034*/ 	.byte	0x00, 0xf0, 0x11, 0x00


	//----- nvinfo : EIATTR_KPARAM_INFO
	.align		4
.L_13:
        /*0038*/ 	.byte	0x04, 0x17
        /*003a*/ 	.short	(.L_15 - .L_14)
.L_14:
        /*003c*/ 	.word	0x00000000
        /*0040*/ 	.short	0x0002
        /*0042*/ 	.short	0x0010
        /*0044*/ 	.byte	0x00, 0xf5, 0x21, 0x00


	//----- nvinfo : EIATTR_KPARAM_INFO
	.align		4
.L_15:
        /*0048*/ 	.byte	0x04, 0x17
        /*004a*/ 	.short	(.L_17 - .L_16)
.L_16:
        /*004c*/ 	.word	0x00000000
        /*0050*/ 	.short	0x0001
        /*0052*/ 	.short	0x0008
        /*0054*/ 	.byte	0x00, 0xf5, 0x21, 0x00


	//----- nvinfo : EIATTR_KPARAM_INFO
	.align		4
.L_17:
        /*0058*/ 	.byte	0x04, 0x17
        /*005a*/ 	.short	(.L_19 - .L_18)
.L_18:
        /*005c*/ 	.word	0x00000000
        /*0060*/ 	.short	0x0000
        /*0062*/ 	.short	0x0000
        /*0064*/ 	.byte	0x00, 0xf5, 0x21, 0x00


	//----- nvinfo : EIATTR_SPARSE_MMA_MASK
	.align		4
.L_19:
        /*0068*/ 	.byte	0x03, 0x50
        /*006a*/ 	.short	0x0000


	//----- nvinfo : EIATTR_WMMA_USED
	.align		4
        /*006c*/ 	.byte	0x01, 0x2b
	.zero		2


	//----- nvinfo : EIATTR_MAXREG_COUNT
	.align		4
        /*0070*/ 	.byte	0x03, 0x1b
        /*0072*/ 	.short	0x00ff


	//----- nvinfo : EIATTR_NUM_BARRIERS
	.align		4
        /*0074*/ 	.byte	0x02, 0x4c
        /*0076*/ 	.byte	0x01
	.zero		1


	//----- nvinfo : EIATTR_MERCURY_ISA_VERSION
	.align		4
        /*0078*/ 	.byte	0x03, 0x5f
        /*007a*/ 	.short	0x0101


	//----- nvinfo : EIATTR_VRC_CTA_INIT_COUNT
	.align		4
        /*007c*/ 	.byte	0x02, 0x4a
	.zero		1
	.zero		1


	//----- nvinfo : EIATTR_EXIT_INSTR_OFFSETS
	.align		4
        /*0080*/ 	.byte	0x04, 0x1c
        /*0082*/ 	.short	(.L_21 - .L_20)


	//   ....[0]....
.L_20:
        /*0084*/ 	.word	0x000004f0


	//----- nvinfo : EIATTR_CBANK_PARAM_SIZE
	.align		4
.L_21:
        /*0088*/ 	.byte	0x03, 0x19
        /*008a*/ 	.short	0x0024


	//----- nvinfo : EIATTR_PARAM_CBANK
	.align		4
        /*008c*/ 	.byte	0x04, 0x0a
        /*008e*/ 	.short	(.L_23 - .L_22)
	.align		4
.L_22:
        /*0090*/ 	.word	index@(.nv.constant0._Z13cp_async_wmmaP6__halfS0_Pfiii)
        /*0094*/ 	.short	0x0380
        /*0096*/ 	.short	0x0024


	//----- nvinfo : EIATTR_SW_WAR
	.align		4
.L_23:
        /*0098*/ 	.byte	0x04, 0x36
        /*009a*/ 	.short	(.L_25 - .L_24)
.L_24:
        /*009c*/ 	.word	0x00000008
.L_25:


//--------------------- .nv.callgraph             --------------------------
	.section	.nv.callgraph,"",@"SHT_CUDA_CALLGRAPH"
	.align	4
	.sectionentsize	8
	.align		4
        /*0000*/ 	.word	0x00000000
	.align		4
        /*0004*/ 	.word	0xffffffff
	.align		4
        /*0008*/ 	.word	0x00000000
	.align		4
        /*000c*/ 	.word	0xfffffffe
	.align		4
        /*0010*/ 	.word	0x00000000
	.align		4
        /*0014*/ 	.word	0xfffffffd
	.align		4
        /*0018*/ 	.word	0x00000000
	.align		4
        /*001c*/ 	.word	0xfffffffc


//--------------------- .text._Z13cp_async_wmmaP6__halfS0_Pfiii --------------------------
	.section	.text._Z13cp_async_wmmaP6__halfS0_Pfiii,"ax",@progbits
	.align	128
        .global         _Z13cp_async_wmmaP6__halfS0_Pfiii
        .type           _Z13cp_async_wmmaP6__halfS0_Pfiii,@function
        .size           _Z13cp_async_wmmaP6__halfS0_Pfiii,(.L_x_1 - _Z13cp_async_wmmaP6__halfS0_Pfiii)
        .other          _Z13cp_async_wmmaP6__halfS0_Pfiii,@"STO_CUDA_ENTRY STV_DEFAULT"
_Z13cp_async_wmmaP6__halfS0_Pfiii:
.text._Z13cp_async_wmmaP6__halfS0_Pfiii:
[----:B------:R-:W-:Y:S08]  /*0000*/  LDC R1, c[0x0][0x37c] ;  /* 0x0000df00ff017b82 */ /* 0x000ff00000000800 */
[----:B------:R-:W1:Y:S01]  /*0010*/  S2UR UR6, SR_CgaCtaId ;  /* 0x00000000000679c3 */ /* 0x000e620000008800 */
[----:B------:R-:W2:Y:S01]  /*0020*/  S2R R2, SR_TID.X ;  /* 0x0000000000027919 */ /* 0x000ea20000002100 */
[----:B------:R-:W-:Y:S01]  /*0030*/  UMOV UR4, 0x400 ;  /* 0x0000040000047882 */ /* 0x000fe20000000000 */
[----:B------:R-:W3:Y:S01]  /*0040*/  LDCU.64 UR8, c[0x0][0x358] ;  /* 0x00006b00ff0877ac */ /* 0x000ee20008000a00 */
[----:B------:R-:W4:Y:S04]  /*0050*/  S2R R0, SR_LANEID ;  /* 0x0000000000007919 */ /* 0x000f280000000000 */
[----:B------:R-:W5:Y:S08]  /*0060*/  S2UR UR7, SR_SWINHI ;  /* 0x00000000000779c3 */ /* 0x000f700000002f00 */
[----:B------:R-:W3:Y:S01]  /*0070*/  LDC.64 R8, c[0x0][0x380] ;  /* 0x0000e000ff087b82 */ /* 0x000ee20000000a00 */
[----:B-1----:R-:W-:-:S07]  /*0080*/  ULEA UR6, UR6, UR4, 0x18 ;  /* 0x0000000406067291 */ /* 0x002fce000f8ec0ff */
[----:B------:R-:W1:Y:S01]  /*0090*/  LDC.64 R10, c[0x0][0x388] ;  /* 0x0000e200ff0a7b82 */ /* 0x000e620000000a00 */
[----:B------:R-:W-:Y:S01]  /*00a0*/  UMOV UR4, UR6 ;  /* 0x0000000600047c82 */ /* 0x000fe20008000000 */
[----:B-----5:R-:W-:Y:S01]  /*00b0*/  UMOV UR5, UR7 ;  /* 0x0000000700057c82 */ /* 0x020fe20008000000 */
[C---:B--2---:R-:W-:Y:S02]  /*00c0*/  IMAD.SHL.U32 R3, R2.reuse, 0x8, RZ ;  /* 0x0000000802037824 */ /* 0x044fe400078e00ff */
[----:B------:R-:W-:Y:S01]  /*00d0*/  IMAD.U32 R4, RZ, RZ, UR4 ;  /* 0x00000004ff047e24 */ /* 0x000fe2000f8e00ff */
[----:B------:R-:W-:Y:S01]  /*00e0*/  UIADD3 UR4, UPT, UPT, UR6, 0x200, URZ ;  /* 0x0000020006047890 */ /* 0x000fe2000fffe0ff */
[----:B------:R-:W-:Y:S02]  /*00f0*/  IMAD.U32 R5, RZ, RZ, UR5 ;  /* 0x00000005ff057e24 */ /* 0x000fe4000f8e00ff */
[----:B------:R-:W-:Y:S02]  /*0100*/  IMAD.SHL.U32 R2, R2, 0x4, RZ ;  /* 0x0000000402027824 */ /* 0x000fe400078e00ff */
[----:B------:R-:W-:-:S03]  /*0110*/  IMAD.WIDE.U32 R4, R3, 0x2, R4 ;  /* 0x0000000203047825 */ /* 0x000fc600078e0004 */
[----:B------:R-:W-:Y:S02]  /*0120*/  IADD3 R6, P0, PT, R4, 0x200, RZ ;  /* 0x0000020004067810 */ /* 0x000fe40007f1e0ff */
[----:B------:R-:W-:-:S03]  /*0130*/  MOV R13, R4 ;  /* 0x00000004000d7202 */ /* 0x000fc60000000f00 */
[----:B------:R-:W-:Y:S02]  /*0140*/  IMAD.X R7, RZ, RZ, R5, P0 ;  /* 0x000000ffff077224 */ /* 0x000fe400000e0605 */
[C---:B---3--:R-:W-:Y:S01]  /*0150*/  IMAD.WIDE.U32 R4, R3.reuse, 0x2, R8 ;  /* 0x0000000203047825 */ /* 0x048fe200078e0008 */
[----:B----4-:R-:W-:Y:S02]  /*0160*/  LOP3.LUT R8, R0, 0x7, RZ, 0xc0, !PT ;  /* 0x0000000700087812 */ /* 0x010fe400078ec0ff */
[----:B------:R-:W-:Y:S01]  /*0170*/  MOV R15, R6 ;  /* 0x00000006000f7202 */ /* 0x000fe20000000f00 */
[----:B-1----:R-:W-:Y:S01]  /*0180*/  IMAD.WIDE.U32 R6, R3, 0x2, R10 ;  /* 0x0000000203067825 */ /* 0x002fe200078e000a */
[----:B------:R-:W-:Y:S01]  /*0190*/  @!PT LDS RZ, [RZ] ;  /* 0x00000000fffff984 */ /* 0x000fe20000000800 */
[----:B------:R-:W-:Y:S01]  /*01a0*/  @!PT LDS RZ, [RZ] ;  /* 0x00000000fffff984 */ /* 0x000fe20000000800 */
[----:B------:R-:W-:Y:S01]  /*01b0*/  @!PT LDS RZ, [RZ] ;  /* 0x00000000fffff984 */ /* 0x000fe20000000800 */
[----:B------:R-:W-:Y:S01]  /*01c0*/  LDGSTS.E.BYPASS.128 [R13], desc[UR8][R4.64] ;  /* 0x00000000040d7fae */ /* 0x000fe2000b981808 */
[--C-:B------:R-:W-:Y:S02]  /*01d0*/  SHF.R.U32.HI R3, RZ, 0x3, R0.reuse ;  /* 0x00000003ff037819 */ /* 0x100fe40000011600 */
[----:B------:R-:W-:Y:S01]  /*01e0*/  SHF.R.U32.HI R9, RZ, 0x4, R0 ;  /* 0x00000004ff097819 */ /* 0x000fe20000011600 */
[----:B------:R1:W-:Y:S02]  /*01f0*/  LDGSTS.E.BYPASS.128 [R15], desc[UR8][R6.64] ;  /* 0x00000000060f7fae */ /* 0x0003e4000b981808 */
[----:B------:R-:W-:-:S02]  /*0200*/  IMAD.SHL.U32 R3, R3, 0x8, RZ ;  /* 0x0000000803037824 */ /* 0x000fc400078e00ff */
[----:B------:R-:W0:Y:S01]  /*0210*/  LDGDEPBAR ;  /* 0x00000000000079af */ /* 0x000e220000000000 */
[----:B------:R-:W-:Y:S02]  /*0220*/  IMAD R8, R9, 0x8, R8 ;  /* 0x0000000809087824 */ /* 0x000fe400078e0208 */
[----:B------:R-:W-:-:S05]  /*0230*/  LOP3.LUT R3, R3, 0x8, RZ, 0xe2, !PT ;  /* 0x0000000803037812 */ /* 0x000fca00078ee2ff */
[----:B------:R-:W-:-:S05]  /*0240*/  IMAD R3, R8, 0x10, R3 ;  /* 0x0000001008037824 */ /* 0x000fca00078e0203 */
[C---:B------:R-:W-:Y:S01]  /*0250*/  LEA R12, R3.reuse, UR4, 0x1 ;  /* 0x00000004030c7c11 */ /* 0x040fe2000f8e08ff */
[----:B------:R-:W2:Y:S01]  /*0260*/  LDCU.64 UR4, c[0x0][0x390] ;  /* 0x00007200ff0477ac */ /* 0x000ea20008000a00 */
[----:B------:R-:W-:Y:S01]  /*0270*/  LEA R16, R3, UR6, 0x1 ;  /* 0x0000000603107c11 */ /* 0x000fe2000f8e08ff */
[----:B------:R-:W-:Y:S01]  /*0280*/  IMAD.SHL.U32 R3, R0, 0x2, RZ ;  /* 0x0000000200037824 */ /* 0x000fe200078e00ff */
[----:B------:R-:W-:-:S04]  /*0290*/  SHF.R.U32.HI R0, RZ, 0x2, R0 ;  /* 0x00000002ff007819 */ /* 0x000fc80000011600 */
[----:B------:R-:W-:Y:S01]  /*02a0*/  LOP3.LUT R3, R3, 0x6, RZ, 0xe2, !PT ;  /* 0x0000000603037812 */ /* 0x000fe200078ee2ff */
[----:B------:R-:W-:-:S04]  /*02b0*/  DEPBAR.LE SB0, 0x0 ;  /* 0x000080000000791a */ /* 0x000fc80000000000 */
[----:B------:R-:W-:Y:S01]  /*02c0*/  BAR.SYNC.DEFER_BLOCKING 0x0 ;  /* 0x0000000000007b1d */ /* 0x000fe20000010000 */
[----:B------:R-:W-:-:S05]  /*02d0*/  IMAD R0, R3, 0x10, R0 ;  /* 0x0000001003007824 */ /* 0x000fca00078e0200 */
[----:B------:R-:W-:Y:S02]  /*02e0*/  LEA R3, R0, UR6, 0x2 ;  /* 0x0000000600037c11 */ /* 0x000fe4000f8e10ff */
[----:B------:R-:W-:-:S04]  /*02f0*/  LOP3.LUT R0, R2, 0x7c, RZ, 0xc0, !PT ;  /* 0x0000007c02007812 */ /* 0x000fc800078ec0ff */
[----:B--2---:R-:W-:Y:S01]  /*0300*/  IADD3 R2, P0, PT, R0, UR4, RZ ;  /* 0x0000000400027c10 */ /* 0x004fe2000ff1e0ff */
[----:B------:R-:W-:Y:S04]  /*0310*/  LDSM.16.MT88.4 R8, [R16] ;  /* 0x000000001008783b */ /* 0x000fe80000004200 */
[----:B-1----:R-:W1:Y:S02]  /*0320*/  LDSM.16.M88.4 R12, [R12] ;  /* 0x000000000c0c783b */ /* 0x002e640000000200 */
[C---:B-1----:R-:W-:Y:S08]  /*0330*/  HMMA.16816.F32 R4, R8.reuse, R12, RZ ;  /* 0x0000000c0804723c */ /* 0x042ff000000018ff */
[----:B------:R-:W-:Y:S11]  /*0340*/  HMMA.16816.F32 R8, R8, R14, RZ ;  /* 0x0000000e0808723c */ /* 0x000ff600000018ff */
[----:B------:R-:W-:Y:S04]  /*0350*/  STS [R3], R4 ;  /* 0x0000000403007388 */ /* 0x000fe80000000800 */
[----:B------:R-:W-:Y:S04]  /*0360*/  STS [R3+0x40], R5 ;  /* 0x0000400503007388 */ /* 0x000fe80000000800 */
[----:B------:R-:W-:Y:S04]  /*0370*/  STS [R3+0x20], R6 ;  /* 0x0000200603007388 */ /* 0x000fe80000000800 */
[----:B------:R-:W-:Y:S04]  /*0380*/  STS [R3+0x60], R7 ;  /* 0x0000600703007388 */ /* 0x000fe80000000800 */
[----:B------:R-:W-:Y:S04]  /*0390*/  STS [R3+0x200], R8 ;  /* 0x0002000803007388 */ /* 0x000fe80000000800 */
[----:B------:R-:W-:Y:S04]  /*03a0*/  STS [R3+0x240], R9 ;  /* 0x0002400903007388 */ /* 0x000fe80000000800 */
[----:B------:R-:W-:Y:S04]  /*03b0*/  STS [R3+0x220], R10 ;  /* 0x0002200a03007388 */ /* 0x000fe80000000800 */
[----:B------:R1:W-:Y:S01]  /*03c0*/  STS [R3+0x260], R11 ;  /* 0x0002600b03007388 */ /* 0x0003e20000000800 */
[----:B------:R-:W-:Y:S01]  /*03d0*/  BAR.SYNC.DEFER_BLOCKING 0x0 ;  /* 0x0000000000007b1d */ /* 0x000fe20000010000 */
[----:B-1----:R-:W-:-:S05]  /*03e0*/  IMAD.X R3, RZ, RZ, UR5, P0 ;  /* 0x00000005ff037e24 */ /* 0x002fca00080e06ff */
[----:B------:R-:W1:Y:S04]  /*03f0*/  LDS R13, [R0+UR6] ;  /* 0x00000006000d7984 */ /* 0x000e680008000800 */
[----:B------:R-:W2:Y:S04]  /*0400*/  LDS R5, [R0+UR6+0x80] ;  /* 0x0000800600057984 */ /* 0x000ea80008000800 */
[----:B------:R-:W3:Y:S04]  /*0410*/  LDS R15, [R0+UR6+0x100] ;  /* 0x00010006000f7984 */ /* 0x000ee80008000800 */
[----:B------:R-:W4:Y:S04]  /*0420*/  LDS R17, [R0+UR6+0x180] ;  /* 0x0001800600117984 */ /* 0x000f280008000800 */
[----:B------:R-:W5:Y:S04]  /*0430*/  LDS R7, [R0+UR6+0x200] ;  /* 0x0002000600077984 */ /* 0x000f680008000800 */
[----:B------:R-:W5:Y:S04]  /*0440*/  LDS R19, [R0+UR6+0x280] ;  /* 0x0002800600137984 */ /* 0x000f680008000800 */
[----:B------:R-:W5:Y:S04]  /*0450*/  LDS R21, [R0+UR6+0x300] ;  /* 0x0003000600157984 */ /* 0x000f680008000800 */
[----:B------:R-:W5:Y:S04]  /*0460*/  LDS R9, [R0+UR6+0x380] ;  /* 0x0003800600097984 */ /* 0x000f680008000800 */
[----:B-1----:R-:W-:Y:S04]  /*0470*/  STG.E desc[UR8][R2.64], R13 ;  /* 0x0000000d02007986 */ /* 0x002fe8000c101908 */
[----:B--2---:R-:W-:Y:S04]  /*0480*/  STG.E desc[UR8][R2.64+0x80], R5 ;  /* 0x0000800502007986 */ /* 0x004fe8000c101908 */
[----:B---3--:R-:W-:Y:S04]  /*0490*/  STG.E desc[UR8][R2.64+0x100], R15 ;  /* 0x0001000f02007986 */ /* 0x008fe8000c101908 */
[----:B----4-:R-:W-:Y:S04]  /*04a0*/  STG.E desc[UR8][R2.64+0x180], R17 ;  /* 0x0001801102007986 */ /* 0x010fe8000c101908 */
[----:B-----5:R-:W-:Y:S04]  /*04b0*/  STG.E desc[UR8][R2.64+0x200], R7 ;  /* 0x0002000702007986 */ /* 0x020fe8000c101908 */
[----:B------:R-:W-:Y:S04]  /*04c0*/  STG.E desc[UR8][R2.64+0x280], R19 ;  /* 0x0002801302007986 */ /* 0x000fe8000c101908 */
[----:B------:R-:W-:Y:S04]  /*04d0*/  STG.E desc[UR8][R2.64+0x300], R21 ;  /* 0x0003001502007986 */ /* 0x000fe8000c101908 */
[----:B------:R-:W-:Y:S01]  /*04e0*/  STG.E desc[UR8][R2.64+0x380], R9 ;  /* 0x0003800902007986 */ /* 0x000fe2000c101908 */
[----:B------:R-:W-:Y:S05]  /*04f0*/  EXIT ;  /* 0x000000000000794d */ /* 0x000fea0003800000 */
.L_x_0:
[----:B------:R-:W-:-:S00]  /*0500*/  BRA `(.L_x_0) ;  /* 0xfffffffc00fc7947 */ /* 0x000fc0000383ffff */
[----:B------:R-:W-:-:S00]  /*0510*/  NOP ;  /* 0x0000000000007918 */ /* 0x000fc00000000000 */
        /* <DEDUP_REMOVED lines=14> */
.L_x_1:


//--------------------- .nv.shared._Z13cp_async_wmmaP6__halfS0_Pfiii --------------------------
	.section	.nv.shared._Z13cp_async_wmmaP6__halfS0_Pfiii,"aw",@nobits
	.sectionflags	@""
	.align	16
	.zero		1024


//--------------------- .nv.shared.reserved.0     --------------------------
	.section	.nv.shared.reserved.0,"aw",@nobits
	.weak		__nv_reservedSMEM_offset_0_alias
	.size		__nv_reservedSMEM_offset_0_alias, 0, 64
	.other		__nv_reservedSMEM_offset_0_alias,@"STO_CUDA_RESERVED_SHARED STV_DEFAULT"
__nv_reservedSMEM_offset_0_alias:
	.zero		0
	.zero		64


//--------------------- .nv.constant0._Z13cp_async_wmmaP6__halfS0_Pfiii --------------------------
	.section	.nv.constant0._Z13cp_async_wmmaP6__halfS0_Pfiii,"a",@progbits
	.sectionflags	@""
	.align	4
.nv.constant0._Z13cp_async_wmmaP6__halfS0_Pfiii:
	.zero		932


//--------------------- SYMBOLS --------------------------

	.type		.nv.reservedSmem.offset0,@object
	.size		.nv.reservedSmem.offset0,0x4
	.type		.nv.reservedSmem.cap,@object
	.size		.nv.reservedSmem.cap,0x4
